//
// Generated by NVIDIA NVVM Compiler
//
// Compiler Build ID: CL-36424714
// Cuda compilation tools, release 13.0, V13.0.88
// Based on NVVM 20.0.0
//

.version 9.0
.target sm_100
.address_size 64

	// .globl	_Z14hello_from_gpuv
.extern .func  (.param .b32 func_retval0) vprintf
(
	.param .b64 vprintf_param_0,
	.param .b64 vprintf_param_1
)
;
.global .align 1 .b8 $str[40] = {72, 101, 108, 108, 111, 44, 32, 87, 111, 114, 108, 100, 32, 102, 114, 111, 109, 32, 71, 80, 85, 32, 116, 104, 114, 101, 97, 100, 32, 40, 37, 100, 44, 32, 37, 100, 41, 33, 10};

.visible .entry _Z14hello_from_gpuv()
{
	.local .align 8 .b8 	__local_depot0[8];
	.reg .b64 	%SP;
	.reg .b64 	%SPL;
	.reg .b32 	%r<5>;
	.reg .b64 	%rd<5>;

	mov.u64 	%SPL, __local_depot0;
	cvta.local.u64 	%SP, %SPL;
	add.u64 	%rd1, %SP, 0;
	add.u64 	%rd2, %SPL, 0;
	mov.u32 	%r1, %tid.x;
	mov.u32 	%r2, %ctaid.x;
	st.local.v2.u32 	[%rd2], {%r1, %r2};
	mov.u64 	%rd3, $str;
	cvta.global.u64 	%rd4, %rd3;
	{ // callseq 0, 0
	.param .b64 param0;
	st.param.b64 	[param0], %rd4;
	.param .b64 param1;
	st.param.b64 	[param1], %rd1;
	.param .b32 retval0;
	call.uni (retval0), 
	vprintf, 
	(
	param0, 
	param1
	);
	ld.param.b32 	%r3, [retval0];
	} // callseq 0
	ret;

}


// ===== COMPILED SASS (sm_100) =====

	.target	sm_100

	.elftype	@"ET_EXEC"


//--------------------- .note.nv.tkinfo           --------------------------
	.section	.note.nv.tkinfo,"",@"SHT_NOTE"
	.sectionflags	@"SHF_NOTE_NV_TKINFO"
	.tkinfo
        /*0018*/ 	.word	0x00000002
        /*0030*/ 	.string	""
        /*0030*/ 	.string	"ptxas"
        /*0030*/ 	.string	"Cuda compilation tools, release 13.0, V13.0.88"
        /*0030*/ 	.string	"Build cuda_13.0.r13.0/compiler.36424714_0"
        /*0030*/ 	.string	"-arch sm_100 -m 64 "



//--------------------- .note.nv.cuinfo           --------------------------
	.section	.note.nv.cuinfo,"",@"SHT_NOTE"
	.sectionflags	@"SHF_NOTE_NV_CUINFO"
        /*0018*/ 	.short	0x0002
        /*001a*/ 	.short	0x0064
        /*001c*/ 	.short	0x0082
	.zero		2


//--------------------- .nv.info                  --------------------------
	.section	.nv.info,"",@"SHT_CUDA_INFO"
	.align	4


	//----- nvinfo : EIATTR_REGCOUNT
	.align		4
        /*0000*/ 	.byte	0x04, 0x2f
        /*0002*/ 	.short	(.L_2 - .L_1)
	.align		4
.L_1:
        /*0004*/ 	.word	index@(_Z14hello_from_gpuv)
        /*0008*/ 	.word	0x00000018


	//----- nvinfo : EIATTR_FRAME_SIZE
	.align		4
.L_2:
        /*000c*/ 	.byte	0x04, 0x11
        /*000e*/ 	.short	(.L_4 - .L_3)
	.align		4
.L_3:
        /*0010*/ 	.word	index@(_Z14hello_from_gpuv)
        /*0014*/ 	.word	0x00000008


	//----- nvinfo : EIATTR_MIN_STACK_SIZE
	.align		4
.L_4:
        /*0018*/ 	.byte	0x04, 0x12
        /*001a*/ 	.short	(.L_6 - .L_5)
	.align		4
.L_5:
        /*001c*/ 	.word	index@(_Z14hello_from_gpuv)
        /*0020*/ 	.word	0x00000008
.L_6:


//--------------------- .nv.compat                --------------------------
	.section	.nv.compat,"",@"SHT_CUDA_COMPAT_INFO"
	.align	4
        /*0000*/ 	.byte	0x02, 0x09, 0x00, 0x00, 0x02, 0x02, 0x01, 0x00, 0x02, 0x05, 0x05, 0x00, 0x03, 0x07, 0x01, 0x01
        /*0010*/ 	.byte	0x02, 0x03, 0x00, 0x00, 0x02, 0x06, 0x01, 0x00, 0x04, 0x0b, 0x08, 0x00, 0x09, 0x00, 0x00, 0x00
        /*0020*/ 	.byte	0x00, 0x00, 0x00, 0x00


//--------------------- .nv.info._Z14hello_from_gpuv --------------------------
	.section	.nv.info._Z14hello_from_gpuv,"",@"SHT_CUDA_INFO"
	.sectionflags	@""
	.align	4


	//----- nvinfo : EIATTR_CUDA_API_VERSION
	.align		4
        /*0000*/ 	.byte	0x04, 0x37
        /*0002*/ 	.short	(.L_8 - .L_7)
.L_7:
        /*0004*/ 	.word	0x00000082


	//----- nvinfo : EIATTR_SPARSE_MMA_MASK
	.align		4
.L_8:
        /*0008*/ 	.byte	0x03, 0x50
        /*000a*/ 	.short	0x0000


	//----- nvinfo : EIATTR_MAXREG_COUNT
	.align		4
        /*000c*/ 	.byte	0x03, 0x1b
        /*000e*/ 	.short	0x00ff


	//----- nvinfo : EIATTR_EXTERNS
	.align		4
        /*0010*/ 	.byte	0x04, 0x0f
        /*0012*/ 	.short	(.L_10 - .L_9)


	//   ....[0]....
	.align		4
.L_9:
        /*0014*/ 	.word	index@(vprintf)


	//----- nvinfo : EIATTR_MERCURY_ISA_VERSION
	.align		4
.L_10:
        /*0018*/ 	.byte	0x03, 0x5f
        /*001a*/ 	.short	0x0101


	//----- nvinfo : EIATTR_VRC_CTA_INIT_COUNT
	.align		4
        /*001c*/ 	.byte	0x02, 0x4a
	.zero		1
	.zero		1


	//----- nvinfo : EIATTR_SYSCALL_OFFSETS
	.align		4
        /*0020*/ 	.byte	0x04, 0x46
        /*0022*/ 	.short	(.L_12 - .L_11)


	//   ....[0]....
.L_11:
        /*0024*/ 	.word	0x000000f0


	//----- nvinfo : EIATTR_EXIT_INSTR_OFFSETS
	.align		4
.L_12:
        /*0028*/ 	.byte	0x04, 0x1c
        /*002a*/ 	.short	(.L_14 - .L_13)


	//   ....[0]....
.L_13:
        /*002c*/ 	.word	0x00000100


	//----- nvinfo : EIATTR_SW_WAR
	.align		4
.L_14:
        /*0030*/ 	.byte	0x04, 0x36
        /*0032*/ 	.short	(.L_16 - .L_15)
.L_15:
        /*0034*/ 	.word	0x00000008
.L_16:


//--------------------- .nv.callgraph             --------------------------
	.section	.nv.callgraph,"",@"SHT_CUDA_CALLGRAPH"
	.align	4
	.sectionentsize	8
	.align		4
        /*0000*/ 	.word	0x00000000
	.align		4
        /*0004*/ 	.word	0xffffffff
	.align		4
        /*0008*/ 	.word	index@(_Z14hello_from_gpuv)
	.align		4
        /*000c*/ 	.word	index@(vprintf)
	.align		4
        /*0010*/ 	.word	0x00000000
	.align		4
        /*0014*/ 	.word	0xfffffffe
	.align		4
        /*0018*/ 	.word	0x00000000
	.align		4
        /*001c*/ 	.word	0xfffffffd
	.align		4
        /*0020*/ 	.word	0x00000000
	.align		4
        /*0024*/ 	.word	0xfffffffc


//--------------------- .nv.constant4             --------------------------
	.section	.nv.constant4,"a",@progbits
	.align	8
	.align		8
.nv.constant4:
        /*0000*/ 	.dword	vprintf
	.align		8
        /*0008*/ 	.dword	$str


//--------------------- .text._Z14hello_from_gpuv --------------------------
	.section	.text._Z14hello_from_gpuv,"ax",@progbits
	.align	128
        .global         _Z14hello_from_gpuv
        .type           _Z14hello_from_gpuv,@function
        .size           _Z14hello_from_gpuv,(.L_x_2 - _Z14hello_from_gpuv)
        .other          _Z14hello_from_gpuv,@"STO_CUDA_ENTRY STV_DEFAULT"
_Z14hello_from_gpuv:
.text._Z14hello_from_gpuv:
[----:B------:R-:W0:Y:S01]  /*0000*/  LDC R1, c[0x0][0x37c] ;  /* 0x0000df00ff017b82 */ /* 0x000e220000000800 */
[----:B------:R-:W1:Y:S01]  /*0010*/  S2R R8, SR_TID.X ;  /* 0x0000000000087919 */ /* 0x000e620000002100 */
[----:B0-----:R-:W-:Y:S01]  /*0020*/  VIADD R1, R1, 0xfffffff8 ;  /* 0xfffffff801017836 */ /* 0x001fe20000000000 */
[----:B------:R-:W-:Y:S01]  /*0030*/  MOV R0, 0x0 ;  /* 0x0000000000007802 */ /* 0x000fe20000000f00 */
[----:B------:R-:W0:Y:S01]  /*0040*/  LDCU UR4, c[0x0][0x2f8] ;  /* 0x00005f00ff0477ac */ /* 0x000e220008000800 */
[----:B------:R-:W1:Y:S03]  /*0050*/  S2R R9, SR_CTAID.X ;  /* 0x0000000000097919 */ /* 0x000e660000002500 */
[----:B------:R2:W3:Y:S01]  /*0060*/  LDC.64 R2, c[0x4][R0] ;  /* 0x0100000000027b82 */ /* 0x0004e20000000a00 */
[----:B------:R-:W4:Y:S01]  /*0070*/  LDCU.64 UR6, c[0x4][0x8] ;  /* 0x01000100ff0677ac */ /* 0x000f220008000a00 */
[----:B------:R-:W5:Y:S01]  /*0080*/  LDCU UR5, c[0x0][0x2fc] ;  /* 0x00005f80ff0577ac */ /* 0x000f620008000800 */
[----:B0-----:R-:W-:Y:S01]  /*0090*/  IADD3 R6, P0, PT, R1, UR4, RZ ;  /* 0x0000000401067c10 */ /* 0x001fe2000ff1e0ff */
[----:B----4-:R-:W-:Y:S01]  /*00a0*/  IMAD.U32 R4, RZ, RZ, UR6 ;  /* 0x00000006ff047e24 */ /* 0x010fe2000f8e00ff */
[----:B------:R-:W-:-:S03]  /*00b0*/  MOV R5, UR7 ;  /* 0x0000000700057c02 */ /* 0x000fc60008000f00 */
[----:B-----5:R-:W-:Y:S01]  /*00c0*/  IMAD.X R7, RZ, RZ, UR5, P0 ;  /* 0x00000005ff077e24 */ /* 0x020fe200080e06ff */
[----:B-1----:R2:W-:Y:S07]  /*00d0*/  STL.64 [R1], R8 ;  /* 0x0000000801007387 */ /* 0x0025ee0000100a00 */
[----:B------:R-:W-:-:S07]  /*00e0*/  LEPC R20, `(.L_x_0) ;  /* 0x000000001014794e */ /* 0x000fce0000000000 */
[----:B--23--:R-:W-:Y:S05]  /*00f0*/  CALL.ABS.NOINC R2 ;  /* 0x0000000002007343 */ /* 0x00cfea0003c00000 */
.L_x_0:
[----:B------:R-:W-:Y:S05]  /*0100*/  EXIT ;  /* 0x000000000000794d */ /* 0x000fea0003800000 */
.L_x_1:
[----:B------:R-:W-:-:S00]  /*0110*/  BRA `(.L_x_1) ;  /* 0xfffffffc00fc7947 */ /* 0x000fc0000383ffff */
[----:B------:R-:W-:-:S00]  /*0120*/  NOP ;  /* 0x0000000000007918 */ /* 0x000fc00000000000 */
        /* <DEDUP_REMOVED lines=13> */
.L_x_2:


//--------------------- .nv.global.init           --------------------------
	.section	.nv.global.init,"aw",@progbits
.nv.global.init:
	.type		$str,@object
	.size		$str,(.L_0 - $str)
$str:
        /*0000*/ 	.byte	0x48, 0x65, 0x6c, 0x6c, 0x6f, 0x2c, 0x20, 0x57, 0x6f, 0x72, 0x6c, 0x64, 0x20, 0x66, 0x72, 0x6f
        /*0010*/ 	.byte	0x6d, 0x20, 0x47, 0x50, 0x55, 0x20, 0x74, 0x68, 0x72, 0x65, 0x61, 0x64, 0x20, 0x28, 0x25, 0x64
        /*0020*/ 	.byte	0x2c, 0x20, 0x25, 0x64, 0x29, 0x21, 0x0a, 0x00
.L_0:


//--------------------- .nv.shared.reserved.0     --------------------------
	.section	.nv.shared.reserved.0,"aw",@nobits
	.weak		__nv_reservedSMEM_offset_0_alias
	.size		__nv_reservedSMEM_offset_0_alias, 0, 64
	.other		__nv_reservedSMEM_offset_0_alias,@"STO_CUDA_RESERVED_SHARED STV_DEFAULT"
__nv_reservedSMEM_offset_0_alias:
	.zero		0
	.zero		64


//--------------------- .nv.constant0._Z14hello_from_gpuv --------------------------
	.section	.nv.constant0._Z14hello_from_gpuv,"a",@progbits
	.sectionflags	@""
	.align	4
.nv.constant0._Z14hello_from_gpuv:
	.zero		896


//--------------------- SYMBOLS --------------------------

	.type		.nv.reservedSmem.offset0,@object
	.size		.nv.reservedSmem.offset0,0x4
	.type		vprintf,@function
